	.headerflags	@"EF_CUDA_TEXMODE_UNIFIED EF_CUDA_64BIT_ADDRESS EF_CUDA_ACCELERATORS EF_CUDA_SM90 EF_CUDA_VIRTUAL_SM(EF_CUDA_SM90)"
	.elftype	@"ET_EXEC"


//--------------------- .nv.info                  --------------------------
	.section	.nv.info,"",@"SHT_CUDA_INFO"
	.align	4


	//----- nvinfo : EIATTR_REGCOUNT
	.align		4
        /*0000*/ 	.byte	0x04, 0x2f
        /*0002*/ 	.short	(.L_3 - .L_2)
	.align		4
.L_2:
        /*0004*/ 	.word	index@(triton_poi_fused__native_batch_norm_legit_no_training_18)
        /*0008*/ 	.word	0x00000012


	//----- nvinfo : EIATTR_MIN_STACK_SIZE
	.align		4
.L_3:
        /*000c*/ 	.byte	0x04, 0x12
        /*000e*/ 	.short	(.L_5 - .L_4)
	.align		4
.L_4:
        /*0010*/ 	.word	index@(triton_poi_fused__native_batch_norm_legit_no_training_18)
        /*0014*/ 	.word	0x00000000


	//----- nvinfo : EIATTR_FRAME_SIZE
	.align		4
.L_5:
        /*0018*/ 	.byte	0x04, 0x11
        /*001a*/ 	.short	(.L_7 - .L_6)
	.align		4
.L_6:
        /*001c*/ 	.word	index@(triton_poi_fused__native_batch_norm_legit_no_training_18)
        /*0020*/ 	.word	0x00000000


	//----- nvinfo : EIATTR_MIN_STACK_SIZE
	.align		4
.L_7:
        /*0024*/ 	.byte	0x04, 0x12
        /*0026*/ 	.short	(.L_9 - .L_8)
	.align		4
.L_8:
        /*0028*/ 	.word	index@(triton_poi_fused__native_batch_norm_legit_no_training_18)
        /*002c*/ 	.word	0x00000000
.L_9:


//--------------------- .nv.info.triton_poi_fused__native_batch_norm_legit_no_training_18 --------------------------
	.section	.nv.info.triton_poi_fused__native_batch_norm_legit_no_training_18,"",@"SHT_CUDA_INFO"
	.sectionflags	@""
	.align	4


	//----- nvinfo : EIATTR_CUDA_API_VERSION
	.align		4
        /*0000*/ 	.byte	0x04, 0x37
        /*0002*/ 	.short	(.L_11 - .L_10)
.L_10:
        /*0004*/ 	.word	0x0000007c


	//----- nvinfo : EIATTR_KPARAM_INFO
	.align		4
.L_11:
        /*0008*/ 	.byte	0x04, 0x17
        /*000a*/ 	.short	(.L_13 - .L_12)
.L_12:
        /*000c*/ 	.word	0x00000000
        /*0010*/ 	.short	0x0006
        /*0012*/ 	.short	0x0030
        /*0014*/ 	.byte	0x00, 0xf0, 0x11, 0x00


	//----- nvinfo : EIATTR_KPARAM_INFO
	.align		4
.L_13:
        /*0018*/ 	.byte	0x04, 0x17
        /*001a*/ 	.short	(.L_15 - .L_14)
.L_14:
        /*001c*/ 	.word	0x00000000
        /*0020*/ 	.short	0x0005
        /*0022*/ 	.short	0x0028
        /*0024*/ 	.byte	0x00, 0xf4, 0x21, 0x00


	//----- nvinfo : EIATTR_KPARAM_INFO
	.align		4
.L_15:
        /*0028*/ 	.byte	0x04, 0x17
        /*002a*/ 	.short	(.L_17 - .L_16)
.L_16:
        /*002c*/ 	.word	0x00000000
        /*0030*/ 	.short	0x0004
        /*0032*/ 	.short	0x0020
        /*0034*/ 	.byte	0x00, 0xf4, 0x21, 0x00


	//----- nvinfo : EIATTR_KPARAM_INFO
	.align		4
.L_17:
        /*0038*/ 	.byte	0x04, 0x17
        /*003a*/ 	.short	(.L_19 - .L_18)
.L_18:
        /*003c*/ 	.word	0x00000000
        /*0040*/ 	.short	0x0003
        /*0042*/ 	.short	0x0018
        /*0044*/ 	.byte	0x00, 0xf4, 0x21, 0x00


	//----- nvinfo : EIATTR_KPARAM_INFO
	.align		4
.L_19:
        /*0048*/ 	.byte	0x04, 0x17
        /*004a*/ 	.short	(.L_21 - .L_20)
.L_20:
        /*004c*/ 	.word	0x00000000
        /*0050*/ 	.short	0x0002
        /*0052*/ 	.short	0x0010
        /*0054*/ 	.byte	0x00, 0xf4, 0x21, 0x00


	//----- nvinfo : EIATTR_KPARAM_INFO
	.align		4
.L_21:
        /*0058*/ 	.byte	0x04, 0x17
        /*005a*/ 	.short	(.L_23 - .L_22)
.L_22:
        /*005c*/ 	.word	0x00000000
        /*0060*/ 	.short	0x0001
        /*0062*/ 	.short	0x0008
        /*0064*/ 	.byte	0x00, 0xf4, 0x21, 0x00


	//----- nvinfo : EIATTR_KPARAM_INFO
	.align		4
.L_23:
        /*0068*/ 	.byte	0x04, 0x17
        /*006a*/ 	.short	(.L_25 - .L_24)
.L_24:
        /*006c*/ 	.word	0x00000000
        /*0070*/ 	.short	0x0000
        /*0072*/ 	.short	0x0000
        /*0074*/ 	.byte	0x00, 0xf4, 0x21, 0x00


	//----- nvinfo : EIATTR_SPARSE_MMA_MASK
	.align		4
.L_25:
        /*0078*/ 	.byte	0x03, 0x50
        /*007a*/ 	.short	0x0000


	//----- nvinfo : EIATTR_MAXREG_COUNT
	.align		4
        /*007c*/ 	.byte	0x03, 0x1b
        /*007e*/ 	.short	0x00ff


	//----- nvinfo : EIATTR_EXIT_INSTR_OFFSETS
	.align		4
        /*0080*/ 	.byte	0x04, 0x1c
        /*0082*/ 	.short	(.L_27 - .L_26)


	//   ....[0]....
.L_26:
        /*0084*/ 	.word	0x00000380


	//----- nvinfo : EIATTR_REQNTID
	.align		4
.L_27:
        /*0088*/ 	.byte	0x04, 0x10
        /*008a*/ 	.short	(.L_29 - .L_28)
.L_28:
        /*008c*/ 	.word	0x00000080
        /*0090*/ 	.word	0x00000001
        /*0094*/ 	.word	0x00000001


	//----- nvinfo : EIATTR_CBANK_PARAM_SIZE
	.align		4
.L_29:
        /*0098*/ 	.byte	0x03, 0x19
        /*009a*/ 	.short	0x0034


	//----- nvinfo : EIATTR_PARAM_CBANK
	.align		4
        /*009c*/ 	.byte	0x04, 0x0a
        /*009e*/ 	.short	(.L_31 - .L_30)
	.align		4
.L_30:
        /*00a0*/ 	.word	index@(.nv.constant0.triton_poi_fused__native_batch_norm_legit_no_training_18)
        /*00a4*/ 	.short	0x0210
        /*00a6*/ 	.short	0x0034


	//----- nvinfo : EIATTR_SW_WAR
	.align		4
.L_31:
        /*00a8*/ 	.byte	0x04, 0x36
        /*00aa*/ 	.short	(.L_33 - .L_32)
.L_32:
        /*00ac*/ 	.word	0x00000008
.L_33:


//--------------------- .nv.callgraph             --------------------------
	.section	.nv.callgraph,"",@"SHT_CUDA_CALLGRAPH"
	.align	4
	.sectionentsize	8
	.align		4
        /*0000*/ 	.word	0x00000000
	.align		4
        /*0004*/ 	.word	0xffffffff
	.align		4
        /*0008*/ 	.word	0x00000000
	.align		4
        /*000c*/ 	.word	0xfffffffe
	.align		4
        /*0010*/ 	.word	0x00000000
	.align		4
        /*0014*/ 	.word	0xfffffffd
	.align		4
        /*0018*/ 	.word	0x00000000
	.align		4
        /*001c*/ 	.word	0xfffffffc


//--------------------- .nv.constant4             --------------------------
	.section	.nv.constant4,"a",@progbits
	.align	8
	.align		8
.nv.constant4:
        /*0000*/ 	.dword	_$_str
	.align		8
        /*0008*/ 	.dword	_$_str_$_2


//--------------------- .text.triton_poi_fused__native_batch_norm_legit_no_training_18 --------------------------
	.section	.text.triton_poi_fused__native_batch_norm_legit_no_training_18,"ax",@progbits
	.align	128
        .global         triton_poi_fused__native_batch_norm_legit_no_training_18
        .type           triton_poi_fused__native_batch_norm_legit_no_training_18,@function
        .size           triton_poi_fused__native_batch_norm_legit_no_training_18,(.L_x_1 - triton_poi_fused__native_batch_norm_legit_no_training_18)
        .other          triton_poi_fused__native_batch_norm_legit_no_training_18,@"STO_CUDA_ENTRY STV_DEFAULT"
triton_poi_fused__native_batch_norm_legit_no_training_18:
.text.triton_poi_fused__native_batch_norm_legit_no_training_18:
[----:B------:R-:W-:Y:S01]  /*0000*/  LDC R1, c[0x0][0x28] ;  /* 0x00000a00ff017b82 */ /* 0x000fe20000000800 */
[----:B------:R-:W1:Y:S07]  /*0010*/  S2R R0, SR_TID.X ;  /* 0x0000000000007919 */ /* 0x000e6e0000002100 */
[----:B------:R-:W2:Y:S01]  /*0020*/  LDC.64 R2, c[0x0][0x220] ;  /* 0x00008800ff027b82 */ /* 0x000ea20000000a00 */
[----:B------:R-:W-:Y:S01]  /*0030*/  ULDC.64 UR4, c[0x0][0x208] ;  /* 0x0000820000047ab9 */ /* 0x000fe20000000a00 */
[----:B------:R-:W3:Y:S06]  /*0040*/  S2R R5, SR_CTAID.X ;  /* 0x0000000000057919 */ /* 0x000eec0000002500 */
[----:B------:R-:W4:Y:S08]  /*0050*/  LDC.64 R6, c[0x0][0x218] ;  /* 0x00008600ff067b82 */ /* 0x000f300000000a00 */
[----:B------:R-:W5:Y:S08]  /*0060*/  LDC.64 R8, c[0x0][0x228] ;  /* 0x00008a00ff087b82 */ /* 0x000f700000000a00 */
[----:B------:R-:W5:Y:S01]  /*0070*/  LDC.64 R10, c[0x0][0x230] ;  /* 0x00008c00ff0a7b82 */ /* 0x000f620000000a00 */
[----:B-1----:R-:W-:-:S04]  /*0080*/  SHF.L.U32 R0, R0, 0x1, RZ ;  /* 0x0000000100007819 */ /* 0x002fc800000006ff */
[----:B------:R-:W-:-:S04]  /*0090*/  LOP3.LUT R0, R0, 0xfe, RZ, 0xc0, !PT ;  /* 0x000000fe00007812 */ /* 0x000fc800078ec0ff */
[----:B---3--:R-:W-:-:S05]  /*00a0*/  LEA R0, R5, R0, 0x8 ;  /* 0x0000000005007211 */ /* 0x008fca00078e40ff */
[----:B------:R-:W-:-:S05]  /*00b0*/  IMAD.HI R4, R0, 0x2aaaaaab, RZ ;  /* 0x2aaaaaab00047827 */ /* 0x000fca00078e02ff */
[----:B------:R-:W-:-:S04]  /*00c0*/  SHF.R.U32.HI R5, RZ, 0x1f, R4 ;  /* 0x0000001fff057819 */ /* 0x000fc80000011604 */
[----:B------:R-:W-:-:S05]  /*00d0*/  LEA.HI R5, R4, R5, RZ, 0x1a ;  /* 0x0000000504057211 */ /* 0x000fca00078fd0ff */
[----:B------:R-:W-:Y:S02]  /*00e0*/  IMAD R13, R5, -0x180, R0 ;  /* 0xfffffe80050d7824 */ /* 0x000fe400078e0200 */
[----:B------:R-:W1:Y:S02]  /*00f0*/  LDC.64 R4, c[0x0][0x210] ;  /* 0x00008400ff047b82 */ /* 0x000e640000000a00 */
[----:B--2---:R-:W-:-:S06]  /*0100*/  IMAD.WIDE R2, R13, 0x4, R2 ;  /* 0x000000040d027825 */ /* 0x004fcc00078e0202 */
[----:B------:R-:W2:Y:S01]  /*0110*/  LDG.E.EL.64 R2, desc[UR4][R2.64] ;  /* 0x0000000402027981 */ /* 0x000ea2000c2e1b00 */
[----:B----4-:R-:W-:-:S06]  /*0120*/  IMAD.WIDE R6, R13, 0x4, R6 ;  /* 0x000000040d067825 */ /* 0x010fcc00078e0206 */
[----:B------:R-:W3:Y:S01]  /*0130*/  LDG.E.EL.64 R6, desc[UR4][R6.64] ;  /* 0x0000000406067981 */ /* 0x000ee2000c2e1b00 */
[----:B-1----:R-:W-:-:S06]  /*0140*/  IMAD.WIDE R4, R0, 0x4, R4 ;  /* 0x0000000400047825 */ /* 0x002fcc00078e0204 */
[----:B------:R-:W3:Y:S01]  /*0150*/  LDG.E.64 R4, desc[UR4][R4.64] ;  /* 0x0000000404047981 */ /* 0x000ee2000c1e1b00 */
[----:B-----5:R-:W-:-:S04]  /*0160*/  IMAD.WIDE R8, R13, 0x4, R8 ;  /* 0x000000040d087825 */ /* 0x020fc800078e0208 */
[----:B0-----:R-:W-:Y:S02]  /*0170*/  IMAD.WIDE R10, R13, 0x4, R10 ;  /* 0x000000040d0a7825 */ /* 0x001fe400078e020a */
[----:B------:R-:W4:Y:S04]  /*0180*/  LDG.E.EL.64 R8, desc[UR4][R8.64] ;  /* 0x0000000408087981 */ /* 0x000f28000c2e1b00 */
[----:B------:R-:W4:Y:S01]  /*0190*/  LDG.E.EL.64 R10, desc[UR4][R10.64] ;  /* 0x000000040a0a7981 */ /* 0x000f22000c2e1b00 */
[----:B------:R-:W-:Y:S01]  /*01a0*/  HFMA2.MMA R15, -RZ, RZ, 1.625, 0 ;  /* 0x3e800000ff0f7435 */ /* 0x000fe200000001ff */
[----:B--2---:R-:W-:Y:S01]  /*01b0*/  FADD R2, R2, 9.9999997473787516356e-06 ;  /* 0x3727c5ac02027421 */ /* 0x004fe20000000000 */
[----:B------:R-:W-:-:S03]  /*01c0*/  FADD R12, R3, 9.9999997473787516356e-06 ;  /* 0x3727c5ac030c7421 */ /* 0x000fc60000000000 */
[----:B------:R0:W1:Y:S08]  /*01d0*/  MUFU.SQRT R13, R2 ;  /* 0x00000002000d7308 */ /* 0x0000700000002000 */
[----:B------:R-:W2:Y:S01]  /*01e0*/  MUFU.SQRT R14, R12 ;  /* 0x0000000c000e7308 */ /* 0x000ea20000002000 */
[----:B0-----:R-:W0:Y:S01]  /*01f0*/  LDC.64 R2, c[0x0][0x238] ;  /* 0x00008e00ff027b82 */ /* 0x001e220000000a00 */
[----:B-1----:R-:W-:-:S02]  /*0200*/  FSETP.GT.AND P0, PT, R13, 8.50705917302346158658e+37, PT ;  /* 0x7e8000000d00780b */ /* 0x002fc40003f04000 */
[----:B------:R-:W-:Y:S02]  /*0210*/  FSETP.GEU.AND P2, PT, R13, 1.175494350822287508e-38, PT ;  /* 0x008000000d00780b */ /* 0x000fe40003f4e000 */
[C---:B--2---:R-:W-:Y:S02]  /*0220*/  FSETP.GT.AND P1, PT, R14.reuse, 8.50705917302346158658e+37, PT ;  /* 0x7e8000000e00780b */ /* 0x044fe40003f24000 */
[----:B------:R-:W-:-:S07]  /*0230*/  FSETP.GEU.AND P3, PT, R14, 1.175494350822287508e-38, PT ;  /* 0x008000000e00780b */ /* 0x000fce0003f6e000 */
[----:B------:R-:W-:-:S04]  /*0240*/  @P0 FMUL R13, R13, 0.25 ;  /* 0x3e8000000d0d0820 */ /* 0x000fc80000400000 */
[----:B------:R-:W-:Y:S01]  /*0250*/  @!P2 FMUL R13, R13, 16777216 ;  /* 0x4b8000000d0da820 */ /* 0x000fe20000400000 */
[----:B------:R-:W-:-:S04]  /*0260*/  @P1 FMUL R14, R14, 0.25 ;  /* 0x3e8000000e0e1820 */ /* 0x000fc80000400000 */
[----:B------:R-:W-:Y:S01]  /*0270*/  @!P3 FMUL R14, R14, 16777216 ;  /* 0x4b8000000e0eb820 */ /* 0x000fe20000400000 */
[----:B------:R-:W1:Y:S01]  /*0280*/  MUFU.RCP R13, R13 ;  /* 0x0000000d000d7308 */ /* 0x000e620000001000 */
[----:B------:R-:W-:-:S07]  /*0290*/  FSEL R12, R15, 1, P0 ;  /* 0x3f8000000f0c7808 */ /* 0x000fce0000000000 */
[----:B------:R-:W2:Y:S01]  /*02a0*/  MUFU.RCP R14, R14 ;  /* 0x0000000e000e7308 */ /* 0x000ea20000001000 */
[----:B------:R-:W-:Y:S01]  /*02b0*/  FSEL R15, R15, 1, P1 ;  /* 0x3f8000000f0f7808 */ /* 0x000fe20000800000 */
[----:B------:R-:W-:Y:S01]  /*02c0*/  @!P2 FMUL R12, R12, 16777216 ;  /* 0x4b8000000c0ca820 */ /* 0x000fe20000400000 */
[----:B---3--:R-:W-:-:S03]  /*02d0*/  FADD R4, R4, -R6 ;  /* 0x8000000604047221 */ /* 0x008fc60000000000 */
[----:B------:R-:W-:Y:S01]  /*02e0*/  @!P3 FMUL R15, R15, 16777216 ;  /* 0x4b8000000f0fb820 */ /* 0x000fe20000400000 */
[----:B------:R-:W-:Y:S01]  /*02f0*/  FADD R5, R5, -R7 ;  /* 0x8000000705057221 */ /* 0x000fe20000000000 */
[----:B-1----:R-:W-:Y:S02]  /*0300*/  FMUL R13, R13, R12 ;  /* 0x0000000c0d0d7220 */ /* 0x002fe40000400000 */
[----:B--2---:R-:W-:Y:S02]  /*0310*/  FMUL R6, R14, R15 ;  /* 0x0000000f0e067220 */ /* 0x004fe40000400000 */
[----:B------:R-:W-:Y:S02]  /*0320*/  FMUL R13, R4, R13 ;  /* 0x0000000d040d7220 */ /* 0x000fe40000400000 */
[----:B------:R-:W-:Y:S01]  /*0330*/  FMUL R6, R5, R6 ;  /* 0x0000000605067220 */ /* 0x000fe20000400000 */
[----:B0-----:R-:W-:-:S04]  /*0340*/  IMAD.WIDE R2, R0, 0x4, R2 ;  /* 0x0000000400027825 */ /* 0x001fc800078e0202 */
[----:B----4-:R-:W-:Y:S01]  /*0350*/  FFMA R8, R8, R13, R10 ;  /* 0x0000000d08087223 */ /* 0x010fe2000000000a */
[----:B------:R-:W-:-:S05]  /*0360*/  FFMA R9, R9, R6, R11 ;  /* 0x0000000609097223 */ /* 0x000fca000000000b */
[----:B------:R-:W-:Y:S01]  /*0370*/  STG.E.64 desc[UR4][R2.64], R8 ;  /* 0x0000000802007986 */ /* 0x000fe2000c101b04 */
[----:B------:R-:W-:Y:S05]  /*0380*/  EXIT ;  /* 0x000000000000794d */ /* 0x000fea0003800000 */
.L_x_0:
[----:B------:R-:W-:-:S00]  /*0390*/  BRA `(.L_x_0) ;  /* 0xfffffffc00fc7947 */ /* 0x000fc0000383ffff */
[----:B------:R-:W-:-:S00]  /*03a0*/  NOP ;  /* 0x0000000000007918 */ /* 0x000fc00000000000 */
        /* <DEDUP_REMOVED lines=13> */
.L_x_1:


//--------------------- .nv.global.init           --------------------------
	.section	.nv.global.init,"aw",@progbits
.nv.global.init:
	.type		_$_str,@object
	.size		_$_str,(_$_str_$_2 - _$_str)
_$_str:
        /*0000*/ 	.byte	0x5f, 0x5f, 0x43, 0x55, 0x44, 0x41, 0x5f, 0x46, 0x54, 0x5a, 0x00
	.type		_$_str_$_2,@object
	.size		_$_str_$_2,(.L_1 - _$_str_$_2)
_$_str_$_2:
        /*000b*/ 	.byte	0x5f, 0x5f, 0x43, 0x55, 0x44, 0x41, 0x5f, 0x50, 0x52, 0x45, 0x43, 0x5f, 0x53, 0x51, 0x52, 0x54
        /*001b*/ 	.byte	0x00
.L_1:


//--------------------- .nv.constant0.triton_poi_fused__native_batch_norm_legit_no_training_18 --------------------------
	.section	.nv.constant0.triton_poi_fused__native_batch_norm_legit_no_training_18,"a",@progbits
	.sectionflags	@""
	.align	4
.nv.constant0.triton_poi_fused__native_batch_norm_legit_no_training_18:
	.zero		580
